//
// Generated by NVIDIA NVVM Compiler
//
// Compiler Build ID: CL-36424714
// Cuda compilation tools, release 13.0, V13.0.88
// Based on NVVM 20.0.0
//

.version 9.0
.target sm_100
.address_size 64

	// .globl	_Z6matMulPfS_S_iii

.visible .entry _Z6matMulPfS_S_iii(
	.param .u64 .ptr .align 1 _Z6matMulPfS_S_iii_param_0,
	.param .u64 .ptr .align 1 _Z6matMulPfS_S_iii_param_1,
	.param .u64 .ptr .align 1 _Z6matMulPfS_S_iii_param_2,
	.param .u32 _Z6matMulPfS_S_iii_param_3,
	.param .u32 _Z6matMulPfS_S_iii_param_4,
	.param .u32 _Z6matMulPfS_S_iii_param_5
)
{
	.reg .pred 	%p<13>;
	.reg .b32 	%r<41>;
	.reg .b32 	%f<68>;
	.reg .b64 	%rd<53>;

	ld.param.u64 	%rd7, [_Z6matMulPfS_S_iii_param_0];
	ld.param.u64 	%rd8, [_Z6matMulPfS_S_iii_param_1];
	ld.param.u64 	%rd6, [_Z6matMulPfS_S_iii_param_2];
	ld.param.u32 	%r20, [_Z6matMulPfS_S_iii_param_3];
	ld.param.u32 	%r18, [_Z6matMulPfS_S_iii_param_4];
	ld.param.u32 	%r19, [_Z6matMulPfS_S_iii_param_5];
	cvta.to.global.u64 	%rd1, %rd8;
	cvta.to.global.u64 	%rd2, %rd7;
	mov.u32 	%r21, %ctaid.x;
	mov.u32 	%r22, %ntid.x;
	mov.u32 	%r23, %tid.x;
	mad.lo.s32 	%r1, %r21, %r22, %r23;
	mov.u32 	%r24, %ctaid.y;
	mov.u32 	%r25, %ntid.y;
	mov.u32 	%r26, %tid.y;
	mad.lo.s32 	%r2, %r24, %r25, %r26;
	setp.ge.s32 	%p1, %r2, %r20;
	setp.ge.s32 	%p2, %r1, %r19;
	or.pred  	%p3, %p1, %p2;
	@%p3 bra 	$L__BB0_14;
	setp.lt.s32 	%p4, %r18, 1;
	mov.f32 	%f67, 0f00000000;
	@%p4 bra 	$L__BB0_13;
	mul.lo.s32 	%r3, %r18, %r2;
	and.b32  	%r4, %r18, 7;
	setp.lt.u32 	%p5, %r18, 8;
	mov.f32 	%f67, 0f00000000;
	mov.b32 	%r39, 0;
	@%p5 bra 	$L__BB0_5;
	and.b32  	%r39, %r18, 2147483640;
	neg.s32 	%r37, %r39;
	shl.b32 	%r7, %r19, 3;
	mul.wide.u32 	%rd9, %r3, 4;
	add.s64 	%rd10, %rd9, %rd2;
	add.s64 	%rd52, %rd10, 16;
	mov.f32 	%f67, 0f00000000;
	mul.wide.s32 	%rd13, %r19, 4;
	mov.u32 	%r36, %r1;
$L__BB0_4:
	.pragma "nounroll";
	ld.global.f32 	%f17, [%rd52+-16];
	mul.wide.s32 	%rd11, %r36, 4;
	add.s64 	%rd12, %rd1, %rd11;
	ld.global.f32 	%f18, [%rd12];
	fma.rn.f32 	%f19, %f17, %f18, %f67;
	ld.global.f32 	%f20, [%rd52+-12];
	add.s64 	%rd14, %rd12, %rd13;
	ld.global.f32 	%f21, [%rd14];
	fma.rn.f32 	%f22, %f20, %f21, %f19;
	ld.global.f32 	%f23, [%rd52+-8];
	add.s64 	%rd15, %rd14, %rd13;
	ld.global.f32 	%f24, [%rd15];
	fma.rn.f32 	%f25, %f23, %f24, %f22;
	ld.global.f32 	%f26, [%rd52+-4];
	add.s64 	%rd16, %rd15, %rd13;
	ld.global.f32 	%f27, [%rd16];
	fma.rn.f32 	%f28, %f26, %f27, %f25;
	ld.global.f32 	%f29, [%rd52];
	add.s64 	%rd17, %rd16, %rd13;
	ld.global.f32 	%f30, [%rd17];
	fma.rn.f32 	%f31, %f29, %f30, %f28;
	ld.global.f32 	%f32, [%rd52+4];
	add.s64 	%rd18, %rd17, %rd13;
	ld.global.f32 	%f33, [%rd18];
	fma.rn.f32 	%f34, %f32, %f33, %f31;
	ld.global.f32 	%f35, [%rd52+8];
	add.s64 	%rd19, %rd18, %rd13;
	ld.global.f32 	%f36, [%rd19];
	fma.rn.f32 	%f37, %f35, %f36, %f34;
	ld.global.f32 	%f38, [%rd52+12];
	add.s64 	%rd20, %rd19, %rd13;
	ld.global.f32 	%f39, [%rd20];
	fma.rn.f32 	%f67, %f38, %f39, %f37;
	add.s32 	%r37, %r37, 8;
	add.s32 	%r36, %r36, %r7;
	add.s64 	%rd52, %rd52, 32;
	setp.ne.s32 	%p6, %r37, 0;
	@%p6 bra 	$L__BB0_4;
$L__BB0_5:
	setp.eq.s32 	%p7, %r4, 0;
	@%p7 bra 	$L__BB0_13;
	and.b32  	%r13, %r18, 3;
	setp.lt.u32 	%p8, %r4, 4;
	@%p8 bra 	$L__BB0_8;
	add.s32 	%r28, %r39, %r3;
	mul.wide.u32 	%rd21, %r28, 4;
	add.s64 	%rd22, %rd2, %rd21;
	ld.global.f32 	%f41, [%rd22];
	mad.lo.s32 	%r29, %r39, %r19, %r1;
	mul.wide.s32 	%rd23, %r29, 4;
	add.s64 	%rd24, %rd1, %rd23;
	ld.global.f32 	%f42, [%rd24];
	fma.rn.f32 	%f43, %f41, %f42, %f67;
	cvt.u64.u32 	%rd25, %r3;
	cvt.u64.u32 	%rd26, %r39;
	add.s64 	%rd27, %rd26, %rd25;
	shl.b64 	%rd28, %rd27, 2;
	add.s64 	%rd29, %rd2, %rd28;
	ld.global.f32 	%f44, [%rd29+4];
	mul.wide.s32 	%rd30, %r19, 4;
	add.s64 	%rd31, %rd24, %rd30;
	ld.global.f32 	%f45, [%rd31];
	fma.rn.f32 	%f46, %f44, %f45, %f43;
	ld.global.f32 	%f47, [%rd29+8];
	add.s64 	%rd32, %rd31, %rd30;
	ld.global.f32 	%f48, [%rd32];
	fma.rn.f32 	%f49, %f47, %f48, %f46;
	ld.global.f32 	%f50, [%rd29+12];
	add.s64 	%rd33, %rd32, %rd30;
	ld.global.f32 	%f51, [%rd33];
	fma.rn.f32 	%f67, %f50, %f51, %f49;
	add.s32 	%r39, %r39, 4;
$L__BB0_8:
	setp.eq.s32 	%p9, %r13, 0;
	@%p9 bra 	$L__BB0_13;
	setp.eq.s32 	%p10, %r13, 1;
	@%p10 bra 	$L__BB0_11;
	add.s32 	%r30, %r39, %r3;
	mul.wide.u32 	%rd34, %r30, 4;
	add.s64 	%rd35, %rd2, %rd34;
	ld.global.f32 	%f53, [%rd35];
	mad.lo.s32 	%r31, %r39, %r19, %r1;
	mul.wide.s32 	%rd36, %r31, 4;
	add.s64 	%rd37, %rd1, %rd36;
	ld.global.f32 	%f54, [%rd37];
	fma.rn.f32 	%f55, %f53, %f54, %f67;
	cvt.u64.u32 	%rd38, %r3;
	cvt.u64.u32 	%rd39, %r39;
	add.s64 	%rd40, %rd39, %rd38;
	shl.b64 	%rd41, %rd40, 2;
	add.s64 	%rd42, %rd2, %rd41;
	ld.global.f32 	%f56, [%rd42+4];
	mul.wide.s32 	%rd43, %r19, 4;
	add.s64 	%rd44, %rd37, %rd43;
	ld.global.f32 	%f57, [%rd44];
	fma.rn.f32 	%f67, %f56, %f57, %f55;
	add.s32 	%r39, %r39, 2;
$L__BB0_11:
	and.b32  	%r32, %r18, 1;
	setp.eq.b32 	%p11, %r32, 1;
	not.pred 	%p12, %p11;
	@%p12 bra 	$L__BB0_13;
	add.s32 	%r33, %r39, %r3;
	mul.wide.u32 	%rd45, %r33, 4;
	add.s64 	%rd46, %rd2, %rd45;
	ld.global.f32 	%f58, [%rd46];
	mad.lo.s32 	%r34, %r39, %r19, %r1;
	mul.wide.s32 	%rd47, %r34, 4;
	add.s64 	%rd48, %rd1, %rd47;
	ld.global.f32 	%f59, [%rd48];
	fma.rn.f32 	%f67, %f58, %f59, %f67;
$L__BB0_13:
	mad.lo.s32 	%r35, %r19, %r2, %r1;
	cvta.to.global.u64 	%rd49, %rd6;
	mul.wide.s32 	%rd50, %r35, 4;
	add.s64 	%rd51, %rd49, %rd50;
	st.global.f32 	[%rd51], %f67;
$L__BB0_14:
	ret;

}


// ===== COMPILED SASS (sm_100) =====

	.target	sm_100

	.elftype	@"ET_EXEC"


//--------------------- .note.nv.tkinfo           --------------------------
	.section	.note.nv.tkinfo,"",@"SHT_NOTE"
	.sectionflags	@"SHF_NOTE_NV_TKINFO"
	.tkinfo
        /*0018*/ 	.word	0x00000002
        /*0030*/ 	.string	""
        /*0030*/ 	.string	"ptxas"
        /*0030*/ 	.string	"Cuda compilation tools, release 13.0, V13.0.88"
        /*0030*/ 	.string	"Build cuda_13.0.r13.0/compiler.36424714_0"
        /*0030*/ 	.string	"-arch sm_100 -m 64 "



//--------------------- .note.nv.cuinfo           --------------------------
	.section	.note.nv.cuinfo,"",@"SHT_NOTE"
	.sectionflags	@"SHF_NOTE_NV_CUINFO"
        /*0018*/ 	.short	0x0002
        /*001a*/ 	.short	0x0064
        /*001c*/ 	.short	0x0082
	.zero		2


//--------------------- .nv.info                  --------------------------
	.section	.nv.info,"",@"SHT_CUDA_INFO"
	.align	4


	//----- nvinfo : EIATTR_REGCOUNT
	.align		4
        /*0000*/ 	.byte	0x04, 0x2f
        /*0002*/ 	.short	(.L_1 - .L_0)
	.align		4
.L_0:
        /*0004*/ 	.word	index@(_Z6matMulPfS_S_iii)
        /*0008*/ 	.word	0x00000020


	//----- nvinfo : EIATTR_FRAME_SIZE
	.align		4
.L_1:
        /*000c*/ 	.byte	0x04, 0x11
        /*000e*/ 	.short	(.L_3 - .L_2)
	.align		4
.L_2:
        /*0010*/ 	.word	index@(_Z6matMulPfS_S_iii)
        /*0014*/ 	.word	0x00000000


	//----- nvinfo : EIATTR_MIN_STACK_SIZE
	.align		4
.L_3:
        /*0018*/ 	.byte	0x04, 0x12
        /*001a*/ 	.short	(.L_5 - .L_4)
	.align		4
.L_4:
        /*001c*/ 	.word	index@(_Z6matMulPfS_S_iii)
        /*0020*/ 	.word	0x00000000
.L_5:


//--------------------- .nv.compat                --------------------------
	.section	.nv.compat,"",@"SHT_CUDA_COMPAT_INFO"
	.align	4
        /*0000*/ 	.byte	0x02, 0x09, 0x00, 0x00, 0x02, 0x02, 0x01, 0x00, 0x02, 0x05, 0x05, 0x00, 0x03, 0x07, 0x01, 0x01
        /*0010*/ 	.byte	0x02, 0x03, 0x00, 0x00, 0x02, 0x06, 0x01, 0x00, 0x04, 0x0b, 0x08, 0x00, 0x09, 0x00, 0x00, 0x00
        /*0020*/ 	.byte	0x00, 0x00, 0x00, 0x00


//--------------------- .nv.info._Z6matMulPfS_S_iii --------------------------
	.section	.nv.info._Z6matMulPfS_S_iii,"",@"SHT_CUDA_INFO"
	.sectionflags	@""
	.align	4


	//----- nvinfo : EIATTR_CUDA_API_VERSION
	.align		4
        /*0000*/ 	.byte	0x04, 0x37
        /*0002*/ 	.short	(.L_7 - .L_6)
.L_6:
        /*0004*/ 	.word	0x00000082


	//----- nvinfo : EIATTR_KPARAM_INFO
	.align		4
.L_7:
        /*0008*/ 	.byte	0x04, 0x17
        /*000a*/ 	.short	(.L_9 - .L_8)
.L_8:
        /*000c*/ 	.word	0x00000000
        /*0010*/ 	.short	0x0005
        /*0012*/ 	.short	0x0020
        /*0014*/ 	.byte	0x00, 0xf0, 0x11, 0x00


	//----- nvinfo : EIATTR_KPARAM_INFO
	.align		4
.L_9:
        /*0018*/ 	.byte	0x04, 0x17
        /*001a*/ 	.short	(.L_11 - .L_10)
.L_10:
        /*001c*/ 	.word	0x00000000
        /*0020*/ 	.short	0x0004
        /*0022*/ 	.short	0x001c
        /*0024*/ 	.byte	0x00, 0xf0, 0x11, 0x00


	//----- nvinfo : EIATTR_KPARAM_INFO
	.align		4
.L_11:
        /*0028*/ 	.byte	0x04, 0x17
        /*002a*/ 	.short	(.L_13 - .L_12)
.L_12:
        /*002c*/ 	.word	0x00000000
        /*0030*/ 	.short	0x0003
        /*0032*/ 	.short	0x0018
        /*0034*/ 	.byte	0x00, 0xf0, 0x11, 0x00


	//----- nvinfo : EIATTR_KPARAM_INFO
	.align		4
.L_13:
        /*0038*/ 	.byte	0x04, 0x17
        /*003a*/ 	.short	(.L_15 - .L_14)
.L_14:
        /*003c*/ 	.word	0x00000000
        /*0040*/ 	.short	0x0002
        /*0042*/ 	.short	0x0010
        /*0044*/ 	.byte	0x00, 0xf5, 0x21, 0x00


	//----- nvinfo : EIATTR_KPARAM_INFO
	.align		4
.L_15:
        /*0048*/ 	.byte	0x04, 0x17
        /*004a*/ 	.short	(.L_17 - .L_16)
.L_16:
        /*004c*/ 	.word	0x00000000
        /*0050*/ 	.short	0x0001
        /*0052*/ 	.short	0x0008
        /*0054*/ 	.byte	0x00, 0xf5, 0x21, 0x00


	//----- nvinfo : EIATTR_KPARAM_INFO
	.align		4
.L_17:
        /*0058*/ 	.byte	0x04, 0x17
        /*005a*/ 	.short	(.L_19 - .L_18)
.L_18:
        /*005c*/ 	.word	0x00000000
        /*0060*/ 	.short	0x0000
        /*0062*/ 	.short	0x0000
        /*0064*/ 	.byte	0x00, 0xf5, 0x21, 0x00


	//----- nvinfo : EIATTR_SPARSE_MMA_MASK
	.align		4
.L_19:
        /*0068*/ 	.byte	0x03, 0x50
        /*006a*/ 	.short	0x0000


	//----- nvinfo : EIATTR_MAXREG_COUNT
	.align		4
        /*006c*/ 	.byte	0x03, 0x1b
        /*006e*/ 	.short	0x00ff


	//----- nvinfo : EIATTR_MERCURY_ISA_VERSION
	.align		4
        /*0070*/ 	.byte	0x03, 0x5f
        /*0072*/ 	.short	0x0101


	//----- nvinfo : EIATTR_VRC_CTA_INIT_COUNT
	.align		4
        /*0074*/ 	.byte	0x02, 0x4a
	.zero		1
	.zero		1


	//----- nvinfo : EIATTR_EXIT_INSTR_OFFSETS
	.align		4
        /*0078*/ 	.byte	0x04, 0x1c
        /*007a*/ 	.short	(.L_21 - .L_20)


	//   ....[0]....
.L_20:
        /*007c*/ 	.word	0x000000d0


	//   ....[1]....
        /*0080*/ 	.word	0x000008f0


	//----- nvinfo : EIATTR_CBANK_PARAM_SIZE
	.align		4
.L_21:
        /*0084*/ 	.byte	0x03, 0x19
        /*0086*/ 	.short	0x0024


	//----- nvinfo : EIATTR_PARAM_CBANK
	.align		4
        /*0088*/ 	.byte	0x04, 0x0a
        /*008a*/ 	.short	(.L_23 - .L_22)
	.align		4
.L_22:
        /*008c*/ 	.word	index@(.nv.constant0._Z6matMulPfS_S_iii)
        /*0090*/ 	.short	0x0380
        /*0092*/ 	.short	0x0024


	//----- nvinfo : EIATTR_SW_WAR
	.align		4
.L_23:
        /*0094*/ 	.byte	0x04, 0x36
        /*0096*/ 	.short	(.L_25 - .L_24)
.L_24:
        /*0098*/ 	.word	0x00000008
.L_25:


//--------------------- .nv.callgraph             --------------------------
	.section	.nv.callgraph,"",@"SHT_CUDA_CALLGRAPH"
	.align	4
	.sectionentsize	8
	.align		4
        /*0000*/ 	.word	0x00000000
	.align		4
        /*0004*/ 	.word	0xffffffff
	.align		4
        /*0008*/ 	.word	0x00000000
	.align		4
        /*000c*/ 	.word	0xfffffffe
	.align		4
        /*0010*/ 	.word	0x00000000
	.align		4
        /*0014*/ 	.word	0xfffffffd
	.align		4
        /*0018*/ 	.word	0x00000000
	.align		4
        /*001c*/ 	.word	0xfffffffc


//--------------------- .text._Z6matMulPfS_S_iii  --------------------------
	.section	.text._Z6matMulPfS_S_iii,"ax",@progbits
	.align	128
        .global         _Z6matMulPfS_S_iii
        .type           _Z6matMulPfS_S_iii,@function
        .size           _Z6matMulPfS_S_iii,(.L_x_5 - _Z6matMulPfS_S_iii)
        .other          _Z6matMulPfS_S_iii,@"STO_CUDA_ENTRY STV_DEFAULT"
_Z6matMulPfS_S_iii:
.text._Z6matMulPfS_S_iii:
[----:B------:R-:W-:Y:S01]  /*0000*/  LDC R1, c[0x0][0x37c] ;  /* 0x0000df00ff017b82 */ /* 0x000fe20000000800 */
[----:B------:R-:W0:Y:S07]  /*0010*/  S2R R3, SR_TID.X ;  /* 0x0000000000037919 */ /* 0x000e2e0000002100 */
[----:B------:R-:W0:Y:S01]  /*0020*/  S2UR UR4, SR_CTAID.X ;  /* 0x00000000000479c3 */ /* 0x000e220000002500 */
[----:B------:R-:W1:Y:S01]  /*0030*/  LDCU UR6, c[0x0][0x398] ;  /* 0x00007300ff0677ac */ /* 0x000e620008000800 */
[----:B------:R-:W2:Y:S06]  /*0040*/  S2R R5, SR_TID.Y ;  /* 0x0000000000057919 */ /* 0x000eac0000002200 */
[----:B------:R-:W0:Y:S08]  /*0050*/  LDC R0, c[0x0][0x360] ;  /* 0x0000d800ff007b82 */ /* 0x000e300000000800 */
[----:B------:R-:W2:Y:S08]  /*0060*/  S2UR UR5, SR_CTAID.Y ;  /* 0x00000000000579c3 */ /* 0x000eb00000002600 */
[----:B------:R-:W2:Y:S08]  /*0070*/  LDC R16, c[0x0][0x364] ;  /* 0x0000d900ff107b82 */ /* 0x000eb00000000800 */
[----:B------:R-:W3:Y:S01]  /*0080*/  LDC R17, c[0x0][0x3a0] ;  /* 0x0000e800ff117b82 */ /* 0x000ee20000000800 */
[----:B0-----:R-:W-:-:S02]  /*0090*/  IMAD R0, R0, UR4, R3 ;  /* 0x0000000400007c24 */ /* 0x001fc4000f8e0203 */
[----:B--2---:R-:W-:-:S03]  /*00a0*/  IMAD R16, R16, UR5, R5 ;  /* 0x0000000510107c24 */ /* 0x004fc6000f8e0205 */
[----:B---3--:R-:W-:-:S04]  /*00b0*/  ISETP.GE.AND P0, PT, R0, R17, PT ;  /* 0x000000110000720c */ /* 0x008fc80003f06270 */
[----:B-1----:R-:W-:-:S13]  /*00c0*/  ISETP.GE.OR P0, PT, R16, UR6, P0 ;  /* 0x0000000610007c0c */ /* 0x002fda0008706670 */
[----:B------:R-:W-:Y:S05]  /*00d0*/  @P0 EXIT ;  /* 0x000000000000094d */ /* 0x000fea0003800000 */
[----:B------:R-:W0:Y:S01]  /*00e0*/  LDC R19, c[0x0][0x39c] ;  /* 0x0000e700ff137b82 */ /* 0x000e220000000800 */
[----:B------:R-:W1:Y:S01]  /*00f0*/  LDCU.64 UR4, c[0x0][0x358] ;  /* 0x00006b00ff0477ac */ /* 0x000e620008000a00 */
[----:B------:R-:W-:Y:S01]  /*0100*/  HFMA2 R24, -RZ, RZ, 0, 0 ;  /* 0x00000000ff187431 */ /* 0x000fe200000001ff */
[----:B0-----:R-:W-:-:S13]  /*0110*/  ISETP.GE.AND P0, PT, R19, 0x1, PT ;  /* 0x000000011300780c */ /* 0x001fda0003f06270 */
[----:B-1----:R-:W-:Y:S05]  /*0120*/  @!P0 BRA `(.L_x_0) ;  /* 0x0000000400e08947 */ /* 0x002fea0003800000 */
[C---:B------:R-:W-:Y:S01]  /*0130*/  ISETP.GE.U32.AND P1, PT, R19.reuse, 0x8, PT ;  /* 0x000000081300780c */ /* 0x040fe20003f26070 */
[----:B------:R-:W-:Y:S01]  /*0140*/  IMAD R20, R16, R19, RZ ;  /* 0x0000001310147224 */ /* 0x000fe200078e02ff */
[----:B------:R-:W-:Y:S02]  /*0150*/  LOP3.LUT R27, R19, 0x7, RZ, 0xc0, !PT ;  /* 0x00000007131b7812 */ /* 0x000fe400078ec0ff */
[----:B------:R-:W-:Y:S02]  /*0160*/  MOV R24, RZ ;  /* 0x000000ff00187202 */ /* 0x000fe40000000f00 */
[----:B------:R-:W-:Y:S02]  /*0170*/  ISETP.NE.AND P0, PT, R27, RZ, PT ;  /* 0x000000ff1b00720c */ /* 0x000fe40003f05270 */
[----:B------:R-:W-:-:S05]  /*0180*/  MOV R21, RZ ;  /* 0x000000ff00157202 */ /* 0x000fca0000000f00 */
[----:B------:R-:W-:Y:S06]  /*0190*/  @!P1 BRA `(.L_x_1) ;  /* 0x0000000000c49947 */ /* 0x000fec0003800000 */
[----:B------:R-:W0:Y:S01]  /*01a0*/  LDC.64 R2, c[0x0][0x380] ;  /* 0x0000e000ff027b82 */ /* 0x000e220000000a00 */
[----:B------:R-:W-:Y:S02]  /*01b0*/  LOP3.LUT R21, R19, 0x7ffffff8, RZ, 0xc0, !PT ;  /* 0x7ffffff813157812 */ /* 0x000fe400078ec0ff */
[----:B------:R-:W-:Y:S02]  /*01c0*/  MOV R24, RZ ;  /* 0x000000ff00187202 */ /* 0x000fe40000000f00 */
[----:B------:R-:W-:Y:S02]  /*01d0*/  MOV R18, R0 ;  /* 0x0000000000127202 */ /* 0x000fe40000000f00 */
[----:B------:R-:W-:Y:S01]  /*01e0*/  IADD3 R22, PT, PT, -R21, RZ, RZ ;  /* 0x000000ff15167210 */ /* 0x000fe20007ffe1ff */
[----:B0-----:R-:W-:-:S03]  /*01f0*/  IMAD.WIDE.U32 R2, R20, 0x4, R2 ;  /* 0x0000000414027825 */ /* 0x001fc600078e0002 */
[----:B------:R-:W-:-:S04]  /*0200*/  IADD3 R4, P1, PT, R2, 0x10, RZ ;  /* 0x0000001002047810 */ /* 0x000fc80007f3e0ff */
[----:B------:R-:W-:-:S09]  /*0210*/  IADD3.X R5, PT, PT, RZ, R3, RZ, P1, !PT ;  /* 0x00000003ff057210 */ /* 0x000fd20000ffe4ff */
.L_x_2:
[----:B------:R-:W0:Y:S01]  /*0220*/  LDC.64 R14, c[0x0][0x388] ;  /* 0x0000e200ff0e7b82 */ /* 0x000e220000000a00 */
[----:B------:R-:W-:Y:S02]  /*0230*/  MOV R2, R4 ;  /* 0x0000000400027202 */ /* 0x000fe40000000f00 */
[----:B------:R-:W-:-:S05]  /*0240*/  MOV R3, R5 ;  /* 0x0000000500037202 */ /* 0x000fca0000000f00 */
[----:B------:R-:W2:Y:S04]  /*0250*/  LDG.E R25, desc[UR4][R2.64+-0x10] ;  /* 0xfffff00402197981 */ /* 0x000ea8000c1e1900 */
[----:B------:R-:W3:Y:S04]  /*0260*/  LDG.E R23, desc[UR4][R2.64+-0xc] ;  /* 0xfffff40402177981 */ /* 0x000ee8000c1e1900 */
[----:B------:R-:W4:Y:S04]  /*0270*/  LDG.E R29, desc[UR4][R2.64+-0x8] ;  /* 0xfffff804021d7981 */ /* 0x000f28000c1e1900 */
[----:B------:R-:W5:Y:S01]  /*0280*/  LDG.E R28, desc[UR4][R2.64+-0x4] ;  /* 0xfffffc04021c7981 */ /* 0x000f62000c1e1900 */
[----:B0-----:R-:W-:-:S05]  /*0290*/  IMAD.WIDE R14, R18, 0x4, R14 ;  /* 0x00000004120e7825 */ /* 0x001fca00078e020e */
[----:B------:R0:W2:Y:S01]  /*02a0*/  LDG.E R26, desc[UR4][R14.64] ;  /* 0x000000040e1a7981 */ /* 0x0000a2000c1e1900 */
[----:B------:R-:W-:-:S04]  /*02b0*/  IMAD.WIDE R12, R17, 0x4, R14 ;  /* 0x00000004110c7825 */ /* 0x000fc800078e020e */
[C---:B------:R-:W-:Y:S02]  /*02c0*/  IMAD.WIDE R4, R17.reuse, 0x4, R12 ;  /* 0x0000000411047825 */ /* 0x040fe400078e020c */
[----:B------:R-:W3:Y:S02]  /*02d0*/  LDG.E R12, desc[UR4][R12.64] ;  /* 0x000000040c0c7981 */ /* 0x000ee4000c1e1900 */
[C---:B------:R-:W-:Y:S02]  /*02e0*/  IMAD.WIDE R8, R17.reuse, 0x4, R4 ;  /* 0x0000000411087825 */ /* 0x040fe400078e0204 */
[----:B------:R-:W4:Y:S02]  /*02f0*/  LDG.E R4, desc[UR4][R4.64] ;  /* 0x0000000404047981 */ /* 0x000f24000c1e1900 */
[C---:B------:R-:W-:Y:S02]  /*0300*/  IMAD.WIDE R6, R17.reuse, 0x4, R8 ;  /* 0x0000000411067825 */ /* 0x040fe400078e0208 */
[----:B------:R-:W5:Y:S02]  /*0310*/  LDG.E R8, desc[UR4][R8.64] ;  /* 0x0000000408087981 */ /* 0x000f64000c1e1900 */
[----:B------:R-:W-:-:S02]  /*0320*/  IMAD.WIDE R10, R17, 0x4, R6 ;  /* 0x00000004110a7825 */ /* 0x000fc400078e0206 */
[----:B------:R-:W5:Y:S04]  /*0330*/  LDG.E R5, desc[UR4][R2.64] ;  /* 0x0000000402057981 */ /* 0x000f68000c1e1900 */
[----:B------:R-:W5:Y:S01]  /*0340*/  LDG.E R6, desc[UR4][R6.64] ;  /* 0x0000000406067981 */ /* 0x000f62000c1e1900 */
[----:B0-----:R-:W-:-:S03]  /*0350*/  IMAD.WIDE R14, R17, 0x4, R10 ;  /* 0x00000004110e7825 */ /* 0x001fc600078e020a */
[----:B------:R-:W5:Y:S04]  /*0360*/  LDG.E R10, desc[UR4][R10.64] ;  /* 0x000000040a0a7981 */ /* 0x000f68000c1e1900 */
[----:B------:R-:W5:Y:S04]  /*0370*/  LDG.E R13, desc[UR4][R14.64] ;  /* 0x000000040e0d7981 */ /* 0x000f68000c1e1900 */
[----:B------:R-:W5:Y:S04]  /*0380*/  LDG.E R7, desc[UR4][R2.64+0x4] ;  /* 0x0000040402077981 */ /* 0x000f68000c1e1900 */
[----:B------:R-:W5:Y:S01]  /*0390*/  LDG.E R9, desc[UR4][R2.64+0xc] ;  /* 0x00000c0402097981 */ /* 0x000f62000c1e1900 */
[----:B--2---:R-:W-:Y:S01]  /*03a0*/  FFMA R26, R25, R26, R24 ;  /* 0x0000001a191a7223 */ /* 0x004fe20000000018 */
[----:B------:R-:W-:-:S02]  /*03b0*/  IMAD.WIDE R24, R17, 0x4, R14 ;  /* 0x0000000411187825 */ /* 0x000fc400078e020e */
[----:B------:R-:W2:Y:S04]  /*03c0*/  LDG.E R14, desc[UR4][R2.64+0x8] ;  /* 0x00000804020e7981 */ /* 0x000ea8000c1e1900 */
[----:B------:R-:W2:Y:S01]  /*03d0*/  LDG.E R24, desc[UR4][R24.64] ;  /* 0x0000000418187981 */ /* 0x000ea2000c1e1900 */
[----:B---3--:R-:W-:Y:S01]  /*03e0*/  FFMA R12, R23, R12, R26 ;  /* 0x0000000c170c7223 */ /* 0x008fe2000000001a */
[----:B------:R-:W-:-:S03]  /*03f0*/  IADD3 R22, PT, PT, R22, 0x8, RZ ;  /* 0x0000000816167810 */ /* 0x000fc60007ffe0ff */
[----:B----4-:R-:W-:Y:S01]  /*0400*/  FFMA R29, R29, R4, R12 ;  /* 0x000000041d1d7223 */ /* 0x010fe2000000000c */
[----:B------:R-:W-:-:S03]  /*0410*/  ISETP.NE.AND P1, PT, R22, RZ, PT ;  /* 0x000000ff1600720c */ /* 0x000fc60003f25270 */
[----:B-----5:R-:W-:Y:S01]  /*0420*/  FFMA R8, R28, R8, R29 ;  /* 0x000000081c087223 */ /* 0x020fe2000000001d */
[----:B------:R-:W-:-:S03]  /*0430*/  IADD3 R4, P2, PT, R2, 0x20, RZ ;  /* 0x0000002002047810 */ /* 0x000fc60007f5e0ff */
[----:B------:R-:W-:Y:S01]  /*0440*/  FFMA R6, R5, R6, R8 ;  /* 0x0000000605067223 */ /* 0x000fe20000000008 */
[----:B------:R-:W-:Y:S02]  /*0450*/  IADD3.X R5, PT, PT, RZ, R3, RZ, P2, !PT ;  /* 0x00000003ff057210 */ /* 0x000fe400017fe4ff */
[----:B------:R-:W-:Y:S01]  /*0460*/  LEA R18, R17, R18, 0x3 ;  /* 0x0000001211127211 */ /* 0x000fe200078e18ff */
[----:B------:R-:W-:-:S04]  /*0470*/  FFMA R7, R7, R10, R6 ;  /* 0x0000000a07077223 */ /* 0x000fc80000000006 */
[----:B--2---:R-:W-:-:S04]  /*0480*/  FFMA R14, R14, R13, R7 ;  /* 0x0000000d0e0e7223 */ /* 0x004fc80000000007 */
[----:B------:R-:W-:Y:S01]  /*0490*/  FFMA R24, R9, R24, R14 ;  /* 0x0000001809187223 */ /* 0x000fe2000000000e */
[----:B------:R-:W-:Y:S06]  /*04a0*/  @P1 BRA `(.L_x_2) ;  /* 0xfffffffc005c1947 */ /* 0x000fec000383ffff */
.L_x_1:
[----:B------:R-:W-:Y:S05]  /*04b0*/  @!P0 BRA `(.L_x_0) ;  /* 0x0000000000fc8947 */ /* 0x000fea0003800000 */
[----:B------:R-:W-:Y:S02]  /*04c0*/  ISETP.GE.U32.AND P1, PT, R27, 0x4, PT ;  /* 0x000000041b00780c */ /* 0x000fe40003f26070 */
[----:B------:R-:W-:-:S04]  /*04d0*/  LOP3.LUT R14, R19, 0x3, RZ, 0xc0, !PT ;  /* 0x00000003130e7812 */ /* 0x000fc800078ec0ff */
[----:B------:R-:W-:-:S07]  /*04e0*/  ISETP.NE.AND P0, PT, R14, RZ, PT ;  /* 0x000000ff0e00720c */ /* 0x000fce0003f05270 */
[----:B------:R-:W-:Y:S06]  /*04f0*/  @!P1 BRA `(.L_x_3) ;  /* 0x00000000006c9947 */ /* 0x000fec0003800000 */
[----:B------:R-:W0:Y:S01]  /*0500*/  LDC.64 R4, c[0x0][0x388] ;  /* 0x0000e200ff047b82 */ /* 0x000e220000000a00 */
[----:B------:R-:W1:Y:S01]  /*0510*/  LDCU.64 UR6, c[0x0][0x380] ;  /* 0x00007000ff0677ac */ /* 0x000e620008000a00 */
[----:B------:R-:W-:Y:S01]  /*0520*/  IMAD R7, R21, R17, R0 ;  /* 0x0000001115077224 */ /* 0x000fe200078e0200 */
[CC--:B------:R-:W-:Y:S02]  /*0530*/  IADD3 R3, PT, PT, R20.reuse, R21.reuse, RZ ;  /* 0x0000001514037210 */ /* 0x0c0fe40007ffe0ff */
[----:B------:R-:W-:-:S03]  /*0540*/  IADD3 R8, P1, PT, R20, R21, RZ ;  /* 0x0000001514087210 */ /* 0x000fc60007f3e0ff */
[----:B------:R-:W2:Y:S01]  /*0550*/  LDC.64 R12, c[0x0][0x380] ;  /* 0x0000e000ff0c7b82 */ /* 0x000ea20000000a00 */
[----:B0-----:R-:W-:-:S04]  /*0560*/  IMAD.WIDE R4, R7, 0x4, R4 ;  /* 0x0000000407047825 */ /* 0x001fc800078e0204 */
[----:B------:R-:W-:Y:S02]  /*0570*/  IMAD.WIDE R6, R17, 0x4, R4 ;  /* 0x0000000411067825 */ /* 0x000fe400078e0204 */
[----:B------:R-:W3:Y:S02]  /*0580*/  LDG.E R4, desc[UR4][R4.64] ;  /* 0x0000000404047981 */ /* 0x000ee4000c1e1900 */
[----:B--2---:R-:W-:Y:S01]  /*0590*/  IMAD.WIDE.U32 R12, R3, 0x4, R12 ;  /* 0x00000004030c7825 */ /* 0x004fe200078e000c */
[----:B------:R-:W-:Y:S02]  /*05a0*/  IADD3.X R3, PT, PT, RZ, RZ, RZ, P1, !PT ;  /* 0x000000ffff037210 */ /* 0x000fe40000ffe4ff */
[----:B-1----:R-:W-:-:S03]  /*05b0*/  LEA R2, P1, R8, UR6, 0x2 ;  /* 0x0000000608027c11 */ /* 0x002fc6000f8210ff */
[----:B------:R-:W3:Y:S01]  /*05c0*/  LDG.E R13, desc[UR4][R12.64] ;  /* 0x000000040c0d7981 */ /* 0x000ee2000c1e1900 */
[----:B------:R-:W-:Y:S01]  /*05d0*/  LEA.HI.X R3, R8, UR7, R3, 0x2, P1 ;  /* 0x0000000708037c11 */ /* 0x000fe200088f1403 */
[C---:B------:R-:W-:Y:S02]  /*05e0*/  IMAD.WIDE R8, R17.reuse, 0x4, R6 ;  /* 0x0000000411087825 */ /* 0x040fe400078e0206 */
[----:B------:R-:W2:Y:S04]  /*05f0*/  LDG.E R6, desc[UR4][R6.64] ;  /* 0x0000000406067981 */ /* 0x000ea8000c1e1900 */
[----:B------:R-:W2:Y:S01]  /*0600*/  LDG.E R15, desc[UR4][R2.64+0x4] ;  /* 0x00000404020f7981 */ /* 0x000ea2000c1e1900 */
[----:B------:R-:W-:-:S03]  /*0610*/  IMAD.WIDE R10, R17, 0x4, R8 ;  /* 0x00000004110a7825 */ /* 0x000fc600078e0208 */
[----:B------:R-:W4:Y:S04]  /*0620*/  LDG.E R22, desc[UR4][R8.64] ;  /* 0x0000000408167981 */ /* 0x000f28000c1e1900 */
[----:B------:R-:W4:Y:S04]  /*0630*/  LDG.E R18, desc[UR4][R2.64+0x8] ;  /* 0x0000080402127981 */ /* 0x000f28000c1e1900 */
[----:B------:R-:W5:Y:S04]  /*0640*/  LDG.E R26, desc[UR4][R2.64+0xc] ;  /* 0x00000c04021a7981 */ /* 0x000f68000c1e1900 */
[----:B------:R-:W5:Y:S01]  /*0650*/  LDG.E R10, desc[UR4][R10.64] ;  /* 0x000000040a0a7981 */ /* 0x000f62000c1e1900 */
[----:B------:R-:W-:Y:S01]  /*0660*/  IADD3 R21, PT, PT, R21, 0x4, RZ ;  /* 0x0000000415157810 */ /* 0x000fe20007ffe0ff */
[----:B---3--:R-:W-:-:S04]  /*0670*/  FFMA R24, R13, R4, R24 ;  /* 0x000000040d187223 */ /* 0x008fc80000000018 */
[----:B--2---:R-:W-:-:S04]  /*0680*/  FFMA R15, R15, R6, R24 ;  /* 0x000000060f0f7223 */ /* 0x004fc80000000018 */
[----:B----4-:R-:W-:-:S04]  /*0690*/  FFMA R15, R18, R22, R15 ;  /* 0x00000016120f7223 */ /* 0x010fc8000000000f */
[----:B-----5:R-:W-:-:S07]  /*06a0*/  FFMA R24, R26, R10, R15 ;  /* 0x0000000a1a187223 */ /* 0x020fce000000000f */
.L_x_3:
[----:B------:R-:W-:Y:S05]  /*06b0*/  @!P0 BRA `(.L_x_0) ;  /* 0x00000000007c8947 */ /* 0x000fea0003800000 */
[----:B------:R-:W-:Y:S01]  /*06c0*/  ISETP.NE.AND P1, PT, R14, 0x1, PT ;  /* 0x000000010e00780c */ /* 0x000fe20003f25270 */
[----:B------:R-:W0:Y:S01]  /*06d0*/  LDC.64 R10, c[0x0][0x380] ;  /* 0x0000e000ff0a7b82 */ /* 0x000e220000000a00 */
[----:B------:R-:W-:-:S04]  /*06e0*/  LOP3.LUT R19, R19, 0x1, RZ, 0xc0, !PT ;  /* 0x0000000113137812 */ /* 0x000fc800078ec0ff */
[----:B------:R-:W-:-:S03]  /*06f0*/  ISETP.NE.U32.AND P0, PT, R19, 0x1, PT ;  /* 0x000000011300780c */ /* 0x000fc60003f05070 */
[----:B------:R-:W1:Y:S04]  /*0700*/  LDC.64 R8, c[0x0][0x388] ;  /* 0x0000e200ff087b82 */ /* 0x000e680000000a00 */
[CC--:B------:R-:W-:Y:S02]  /*0710*/  @P1 IADD3 R13, PT, PT, R20.reuse, R21.reuse, RZ ;  /* 0x00000015140d1210 */ /* 0x0c0fe40007ffe0ff */
[----:B------:R-:W-:Y:S02]  /*0720*/  @P1 IADD3 R12, P2, PT, R20, R21, RZ ;  /* 0x00000015140c1210 */ /* 0x000fe40007f5e0ff */
[----:B------:R-:W2:Y:S02]  /*0730*/  @P1 LDC.64 R2, c[0x0][0x380] ;  /* 0x0000e000ff021b82 */ /* 0x000ea40000000a00 */
[----:B------:R-:W-:-:S06]  /*0740*/  @P1 IADD3.X R14, PT, PT, RZ, RZ, RZ, P2, !PT ;  /* 0x000000ffff0e1210 */ /* 0x000fcc00017fe4ff */
[----:B------:R-:W3:Y:S01]  /*0750*/  LDC.64 R4, c[0x0][0x380] ;  /* 0x0000e000ff047b82 */ /* 0x000ee20000000a00 */
[----:B0-----:R-:W-:-:S04]  /*0760*/  @P1 IMAD.WIDE.U32 R10, R13, 0x4, R10 ;  /* 0x000000040d0a1825 */ /* 0x001fc800078e000a */
[C---:B------:R-:W-:Y:S01]  /*0770*/  @P1 IMAD R13, R21.reuse, R17, R0 ;  /* 0x00000011150d1224 */ /* 0x040fe200078e0200 */
[----:B------:R-:W-:Y:S01]  /*0780*/  @P1 IADD3 R21, PT, PT, R21, 0x2, RZ ;  /* 0x0000000215151810 */ /* 0x000fe20007ffe0ff */
[----:B------:R-:W4:Y:S01]  /*0790*/  @P1 LDG.E R11, desc[UR4][R10.64] ;  /* 0x000000040a0b1981 */ /* 0x000f22000c1e1900 */
[----:B------:R-:W0:Y:S01]  /*07a0*/  LDC.64 R6, c[0x0][0x388] ;  /* 0x0000e200ff067b82 */ /* 0x000e220000000a00 */
[----:B-1----:R-:W-:Y:S01]  /*07b0*/  @P1 IMAD.WIDE R8, R13, 0x4, R8 ;  /* 0x000000040d081825 */ /* 0x002fe200078e0208 */
[----:B------:R-:W-:Y:S02]  /*07c0*/  @!P0 IADD3 R15, PT, PT, R20, R21, RZ ;  /* 0x00000015140f8210 */ /* 0x000fe40007ffe0ff */
[----:B--2---:R-:W-:Y:S01]  /*07d0*/  @P1 LEA R2, P2, R12, R2, 0x2 ;  /* 0x000000020c021211 */ /* 0x004fe200078410ff */
[----:B------:R-:W-:-:S03]  /*07e0*/  @!P0 IMAD R21, R21, R17, R0 ;  /* 0x0000001115158224 */ /* 0x000fc600078e0200 */
[----:B------:R-:W-:Y:S01]  /*07f0*/  @P1 LEA.HI.X R3, R12, R3, R14, 0x2, P2 ;  /* 0x000000030c031211 */ /* 0x000fe200010f140e */
[----:B------:R-:W-:Y:S01]  /*0800*/  @P1 IMAD.WIDE R12, R17, 0x4, R8 ;  /* 0x00000004110c1825 */ /* 0x000fe200078e0208 */
[----:B------:R-:W4:Y:S03]  /*0810*/  @P1 LDG.E R14, desc[UR4][R8.64] ;  /* 0x00000004080e1981 */ /* 0x000f26000c1e1900 */
[----:B---3--:R-:W-:Y:S01]  /*0820*/  @!P0 IMAD.WIDE.U32 R4, R15, 0x4, R4 ;  /* 0x000000040f048825 */ /* 0x008fe200078e0004 */
[----:B------:R-:W2:Y:S04]  /*0830*/  @P1 LDG.E R2, desc[UR4][R2.64+0x4] ;  /* 0x0000040402021981 */ /* 0x000ea8000c1e1900 */
[----:B------:R-:W2:Y:S01]  /*0840*/  @P1 LDG.E R12, desc[UR4][R12.64] ;  /* 0x000000040c0c1981 */ /* 0x000ea2000c1e1900 */
[----:B0-----:R-:W-:-:S03]  /*0850*/  @!P0 IMAD.WIDE R6, R21, 0x4, R6 ;  /* 0x0000000415068825 */ /* 0x001fc600078e0206 */
[----:B------:R-:W3:Y:S04]  /*0860*/  @!P0 LDG.E R5, desc[UR4][R4.64] ;  /* 0x0000000404058981 */ /* 0x000ee8000c1e1900 */
[----:B------:R-:W3:Y:S01]  /*0870*/  @!P0 LDG.E R6, desc[UR4][R6.64] ;  /* 0x0000000406068981 */ /* 0x000ee2000c1e1900 */
[----:B----4-:R-:W-:-:S04]  /*0880*/  @P1 FFMA R11, R11, R14, R24 ;  /* 0x0000000e0b0b1223 */ /* 0x010fc80000000018 */
[----:B--2---:R-:W-:-:S04]  /*0890*/  @P1 FFMA R24, R2, R12, R11 ;  /* 0x0000000c02181223 */ /* 0x004fc8000000000b */
[----:B---3--:R-:W-:-:S07]  /*08a0*/  @!P0 FFMA R24, R5, R6, R24 ;  /* 0x0000000605188223 */ /* 0x008fce0000000018 */
.L_x_0:
[----:B------:R-:W0:Y:S01]  /*08b0*/  LDC.64 R2, c[0x0][0x390] ;  /* 0x0000e400ff027b82 */ /* 0x000e220000000a00 */
[----:B------:R-:W-:-:S04]  /*08c0*/  IMAD R17, R16, R17, R0 ;  /* 0x0000001110117224 */ /* 0x000fc800078e0200 */
[----:B0-----:R-:W-:-:S05]  /*08d0*/  IMAD.WIDE R2, R17, 0x4, R2 ;  /* 0x0000000411027825 */ /* 0x001fca00078e0202 */
[----:B------:R-:W-:Y:S01]  /*08e0*/  STG.E desc[UR4][R2.64], R24 ;  /* 0x0000001802007986 */ /* 0x000fe2000c101904 */
[----:B------:R-:W-:Y:S05]  /*08f0*/  EXIT ;  /* 0x000000000000794d */ /* 0x000fea0003800000 */
.L_x_4:
[----:B------:R-:W-:-:S00]  /*0900*/  BRA `(.L_x_4) ;  /* 0xfffffffc00fc7947 */ /* 0x000fc0000383ffff */
[----:B------:R-:W-:-:S00]  /*0910*/  NOP ;  /* 0x0000000000007918 */ /* 0x000fc00000000000 */
        /* <DEDUP_REMOVED lines=14> */
.L_x_5:


//--------------------- .nv.shared.reserved.0     --------------------------
	.section	.nv.shared.reserved.0,"aw",@nobits
	.weak		__nv_reservedSMEM_offset_0_alias
	.size		__nv_reservedSMEM_offset_0_alias, 0, 64
	.other		__nv_reservedSMEM_offset_0_alias,@"STO_CUDA_RESERVED_SHARED STV_DEFAULT"
__nv_reservedSMEM_offset_0_alias:
	.zero		0
	.zero		64


//--------------------- .nv.constant0._Z6matMulPfS_S_iii --------------------------
	.section	.nv.constant0._Z6matMulPfS_S_iii,"a",@progbits
	.sectionflags	@""
	.align	4
.nv.constant0._Z6matMulPfS_S_iii:
	.zero		932


//--------------------- SYMBOLS --------------------------

	.type		.nv.reservedSmem.offset0,@object
	.size		.nv.reservedSmem.offset0,0x4
